	.headerflags	@"EF_CUDA_TEXMODE_UNIFIED EF_CUDA_64BIT_ADDRESS EF_CUDA_ACCELERATORS EF_CUDA_SM90 EF_CUDA_VIRTUAL_SM(EF_CUDA_SM90)"
	.elftype	@"ET_EXEC"


//--------------------- .nv.info                  --------------------------
	.section	.nv.info,"",@"SHT_CUDA_INFO"
	.align	4


	//----- nvinfo : EIATTR_REGCOUNT
	.align		4
        /*0000*/ 	.byte	0x04, 0x2f
        /*0002*/ 	.short	(.L_3 - .L_2)
	.align		4
.L_2:
        /*0004*/ 	.word	index@(triton_poi_fused__native_batch_norm_legit_no_training_convolution_relu_5)
        /*0008*/ 	.word	0x00000028


	//----- nvinfo : EIATTR_MIN_STACK_SIZE
	.align		4
.L_3:
        /*000c*/ 	.byte	0x04, 0x12
        /*000e*/ 	.short	(.L_5 - .L_4)
	.align		4
.L_4:
        /*0010*/ 	.word	index@(triton_poi_fused__native_batch_norm_legit_no_training_convolution_relu_5)
        /*0014*/ 	.word	0x00000000


	//----- nvinfo : EIATTR_FRAME_SIZE
	.align		4
.L_5:
        /*0018*/ 	.byte	0x04, 0x11
        /*001a*/ 	.short	(.L_7 - .L_6)
	.align		4
.L_6:
        /*001c*/ 	.word	index@(triton_poi_fused__native_batch_norm_legit_no_training_convolution_relu_5)
        /*0020*/ 	.word	0x00000000


	//----- nvinfo : EIATTR_MIN_STACK_SIZE
	.align		4
.L_7:
        /*0024*/ 	.byte	0x04, 0x12
        /*0026*/ 	.short	(.L_9 - .L_8)
	.align		4
.L_8:
        /*0028*/ 	.word	index@(triton_poi_fused__native_batch_norm_legit_no_training_convolution_relu_5)
        /*002c*/ 	.word	0x00000000
.L_9:


//--------------------- .nv.info.triton_poi_fused__native_batch_norm_legit_no_training_convolution_relu_5 --------------------------
	.section	.nv.info.triton_poi_fused__native_batch_norm_legit_no_training_convolution_relu_5,"",@"SHT_CUDA_INFO"
	.sectionflags	@""
	.align	4


	//----- nvinfo : EIATTR_CUDA_API_VERSION
	.align		4
        /*0000*/ 	.byte	0x04, 0x37
        /*0002*/ 	.short	(.L_11 - .L_10)
.L_10:
        /*0004*/ 	.word	0x0000007c


	//----- nvinfo : EIATTR_KPARAM_INFO
	.align		4
.L_11:
        /*0008*/ 	.byte	0x04, 0x17
        /*000a*/ 	.short	(.L_13 - .L_12)
.L_12:
        /*000c*/ 	.word	0x00000000
        /*0010*/ 	.short	0x0007
        /*0012*/ 	.short	0x0038
        /*0014*/ 	.byte	0x00, 0xf0, 0x11, 0x00


	//----- nvinfo : EIATTR_KPARAM_INFO
	.align		4
.L_13:
        /*0018*/ 	.byte	0x04, 0x17
        /*001a*/ 	.short	(.L_15 - .L_14)
.L_14:
        /*001c*/ 	.word	0x00000000
        /*0020*/ 	.short	0x0006
        /*0022*/ 	.short	0x0030
        /*0024*/ 	.byte	0x00, 0xf4, 0x21, 0x00


	//----- nvinfo : EIATTR_KPARAM_INFO
	.align		4
.L_15:
        /*0028*/ 	.byte	0x04, 0x17
        /*002a*/ 	.short	(.L_17 - .L_16)
.L_16:
        /*002c*/ 	.word	0x00000000
        /*0030*/ 	.short	0x0005
        /*0032*/ 	.short	0x0028
        /*0034*/ 	.byte	0x00, 0xf4, 0x21, 0x00


	//----- nvinfo : EIATTR_KPARAM_INFO
	.align		4
.L_17:
        /*0038*/ 	.byte	0x04, 0x17
        /*003a*/ 	.short	(.L_19 - .L_18)
.L_18:
        /*003c*/ 	.word	0x00000000
        /*0040*/ 	.short	0x0004
        /*0042*/ 	.short	0x0020
        /*0044*/ 	.byte	0x00, 0xf4, 0x21, 0x00


	//----- nvinfo : EIATTR_KPARAM_INFO
	.align		4
.L_19:
        /*0048*/ 	.byte	0x04, 0x17
        /*004a*/ 	.short	(.L_21 - .L_20)
.L_20:
        /*004c*/ 	.word	0x00000000
        /*0050*/ 	.short	0x0003
        /*0052*/ 	.short	0x0018
        /*0054*/ 	.byte	0x00, 0xf4, 0x21, 0x00


	//----- nvinfo : EIATTR_KPARAM_INFO
	.align		4
.L_21:
        /*0058*/ 	.byte	0x04, 0x17
        /*005a*/ 	.short	(.L_23 - .L_22)
.L_22:
        /*005c*/ 	.word	0x00000000
        /*0060*/ 	.short	0x0002
        /*0062*/ 	.short	0x0010
        /*0064*/ 	.byte	0x00, 0xf4, 0x21, 0x00


	//----- nvinfo : EIATTR_KPARAM_INFO
	.align		4
.L_23:
        /*0068*/ 	.byte	0x04, 0x17
        /*006a*/ 	.short	(.L_25 - .L_24)
.L_24:
        /*006c*/ 	.word	0x00000000
        /*0070*/ 	.short	0x0001
        /*0072*/ 	.short	0x0008
        /*0074*/ 	.byte	0x00, 0xf4, 0x21, 0x00


	//----- nvinfo : EIATTR_KPARAM_INFO
	.align		4
.L_25:
        /*0078*/ 	.byte	0x04, 0x17
        /*007a*/ 	.short	(.L_27 - .L_26)
.L_26:
        /*007c*/ 	.word	0x00000000
        /*0080*/ 	.short	0x0000
        /*0082*/ 	.short	0x0000
        /*0084*/ 	.byte	0x00, 0xf4, 0x21, 0x00


	//----- nvinfo : EIATTR_SPARSE_MMA_MASK
	.align		4
.L_27:
        /*0088*/ 	.byte	0x03, 0x50
        /*008a*/ 	.short	0x0000


	//----- nvinfo : EIATTR_MAXREG_COUNT
	.align		4
        /*008c*/ 	.byte	0x03, 0x1b
        /*008e*/ 	.short	0x00ff


	//----- nvinfo : EIATTR_EXIT_INSTR_OFFSETS
	.align		4
        /*0090*/ 	.byte	0x04, 0x1c
        /*0092*/ 	.short	(.L_29 - .L_28)


	//   ....[0]....
.L_28:
        /*0094*/ 	.word	0x00000b40


	//----- nvinfo : EIATTR_REQNTID
	.align		4
.L_29:
        /*0098*/ 	.byte	0x04, 0x10
        /*009a*/ 	.short	(.L_31 - .L_30)
.L_30:
        /*009c*/ 	.word	0x00000080
        /*00a0*/ 	.word	0x00000001
        /*00a4*/ 	.word	0x00000001


	//----- nvinfo : EIATTR_CBANK_PARAM_SIZE
	.align		4
.L_31:
        /*00a8*/ 	.byte	0x03, 0x19
        /*00aa*/ 	.short	0x003c


	//----- nvinfo : EIATTR_PARAM_CBANK
	.align		4
        /*00ac*/ 	.byte	0x04, 0x0a
        /*00ae*/ 	.short	(.L_33 - .L_32)
	.align		4
.L_32:
        /*00b0*/ 	.word	index@(.nv.constant0.triton_poi_fused__native_batch_norm_legit_no_training_convolution_relu_5)
        /*00b4*/ 	.short	0x0210
        /*00b6*/ 	.short	0x003c


	//----- nvinfo : EIATTR_SW_WAR
	.align		4
.L_33:
        /*00b8*/ 	.byte	0x04, 0x36
        /*00ba*/ 	.short	(.L_35 - .L_34)
.L_34:
        /*00bc*/ 	.word	0x00000008
.L_35:


//--------------------- .nv.callgraph             --------------------------
	.section	.nv.callgraph,"",@"SHT_CUDA_CALLGRAPH"
	.align	4
	.sectionentsize	8
	.align		4
        /*0000*/ 	.word	0x00000000
	.align		4
        /*0004*/ 	.word	0xffffffff
	.align		4
        /*0008*/ 	.word	0x00000000
	.align		4
        /*000c*/ 	.word	0xfffffffe
	.align		4
        /*0010*/ 	.word	0x00000000
	.align		4
        /*0014*/ 	.word	0xfffffffd
	.align		4
        /*0018*/ 	.word	0x00000000
	.align		4
        /*001c*/ 	.word	0xfffffffc


//--------------------- .nv.constant4             --------------------------
	.section	.nv.constant4,"a",@progbits
	.align	8
	.align		8
.nv.constant4:
        /*0000*/ 	.dword	_$_str
	.align		8
        /*0008*/ 	.dword	_$_str_$_2


//--------------------- .text.triton_poi_fused__native_batch_norm_legit_no_training_convolution_relu_5 --------------------------
	.section	.text.triton_poi_fused__native_batch_norm_legit_no_training_convolution_relu_5,"ax",@progbits
	.align	128
        .global         triton_poi_fused__native_batch_norm_legit_no_training_convolution_relu_5
        .type           triton_poi_fused__native_batch_norm_legit_no_training_convolution_relu_5,@function
        .size           triton_poi_fused__native_batch_norm_legit_no_training_convolution_relu_5,(.L_x_1 - triton_poi_fused__native_batch_norm_legit_no_training_convolution_relu_5)
        .other          triton_poi_fused__native_batch_norm_legit_no_training_convolution_relu_5,@"STO_CUDA_ENTRY STV_DEFAULT"
triton_poi_fused__native_batch_norm_legit_no_training_convolution_relu_5:
.text.triton_poi_fused__native_batch_norm_legit_no_training_convolution_relu_5:
[----:B------:R-:W-:Y:S01]  /*0000*/  LDC R1, c[0x0][0x28] ;  /* 0x00000a00ff017b82 */ /* 0x000fe20000000800 */
[----:B------:R-:W1:Y:S07]  /*0010*/  S2R R0, SR_TID.X ;  /* 0x0000000000007919 */ /* 0x000e6e0000002100 */
[----:B------:R-:W2:Y:S01]  /*0020*/  LDC.64 R30, c[0x0][0x228] ;  /* 0x00008a00ff1e7b82 */ /* 0x000ea20000000a00 */
[----:B------:R-:W-:Y:S01]  /*0030*/  ULDC.64 UR4, c[0x0][0x208] ;  /* 0x0000820000047ab9 */ /* 0x000fe20000000a00 */
[----:B------:R-:W3:Y:S06]  /*0040*/  S2R R3, SR_CTAID.X ;  /* 0x0000000000037919 */ /* 0x000eec0000002500 */
[----:B------:R-:W4:Y:S08]  /*0050*/  LDC.64 R28, c[0x0][0x218] ;  /* 0x00008600ff1c7b82 */ /* 0x000f300000000a00 */
[----:B------:R-:W5:Y:S08]  /*0060*/  LDC.64 R36, c[0x0][0x210] ;  /* 0x00008400ff247b82 */ /* 0x000f700000000a00 */
[----:B------:R-:W5:Y:S01]  /*0070*/  LDC.64 R26, c[0x0][0x220] ;  /* 0x00008800ff1a7b82 */ /* 0x000f620000000a00 */
[----:B-1----:R-:W-:-:S07]  /*0080*/  SHF.L.U32 R0, R0, 0x2, RZ ;  /* 0x0000000200007819 */ /* 0x002fce00000006ff */
[----:B------:R-:W1:Y:S01]  /*0090*/  LDC.64 R24, c[0x0][0x230] ;  /* 0x00008c00ff187b82 */ /* 0x000e620000000a00 */
[----:B------:R-:W-:-:S04]  /*00a0*/  LOP3.LUT R0, R0, 0x1fc, RZ, 0xc0, !PT ;  /* 0x000001fc00007812 */ /* 0x000fc800078ec0ff */
[----:B---3--:R-:W-:-:S03]  /*00b0*/  LEA R2, R3, R0, 0xa ;  /* 0x0000000003027211 */ /* 0x008fc600078e50ff */
[----:B------:R-:W3:Y:S02]  /*00c0*/  LDC.64 R20, c[0x0][0x238] ;  /* 0x00008e00ff147b82 */ /* 0x000ee40000000a00 */
[----:B------:R-:W-:-:S05]  /*00d0*/  IMAD.HI R0, R2, 0x2aaaaaab, RZ ;  /* 0x2aaaaaab02007827 */ /* 0x000fca00078e02ff */
[----:B------:R-:W-:-:S04]  /*00e0*/  SHF.R.U32.HI R3, RZ, 0x1f, R0 ;  /* 0x0000001fff037819 */ /* 0x000fc80000011600 */
[----:B------:R-:W-:-:S05]  /*00f0*/  LEA.HI R3, R0, R3, RZ, 0x1d ;  /* 0x0000000300037211 */ /* 0x000fca00078fe8ff */
[----:B------:R-:W-:-:S04]  /*0100*/  IMAD R8, R3, -0x30, R2 ;  /* 0xffffffd003087824 */ /* 0x000fc800078e0202 */
[----:B--2---:R-:W-:-:S06]  /*0110*/  IMAD.WIDE R4, R8, 0x4, R30 ;  /* 0x0000000408047825 */ /* 0x004fcc00078e021e */
[----:B------:R-:W2:Y:S01]  /*0120*/  LDG.E.EL.128 R4, desc[UR4][R4.64] ;  /* 0x0000000404047981 */ /* 0x000ea2000c2e1d00 */
[----:B----4-:R-:W-:-:S04]  /*0130*/  IMAD.WIDE R12, R8, 0x4, R28 ;  /* 0x00000004080c7825 */ /* 0x010fc800078e021c */
[----:B-----5:R-:W-:Y:S02]  /*0140*/  IMAD.WIDE R36, R2, 0x4, R36 ;  /* 0x0000000402247825 */ /* 0x020fe400078e0224 */
[----:B------:R-:W4:Y:S02]  /*0150*/  LDG.E.EL.128 R12, desc[UR4][R12.64] ;  /* 0x000000040c0c7981 */ /* 0x000f24000c2e1d00 */
[----:B0-----:R-:W-:Y:S02]  /*0160*/  IMAD.WIDE R16, R8, 0x4, R26 ;  /* 0x0000000408107825 */ /* 0x001fe400078e021a */
[----:B------:R-:W4:Y:S04]  /*0170*/  LDG.E.128 R32, desc[UR4][R36.64] ;  /* 0x0000000424207981 */ /* 0x000f28000c1e1d00 */
[----:B------:R-:W5:Y:S01]  /*0180*/  LDG.E.EL.128 R16, desc[UR4][R16.64] ;  /* 0x0000000410107981 */ /* 0x000f62000c2e1d00 */
[----:B--2---:R-:W-:-:S04]  /*0190*/  FADD R0, R4, 9.9999997473787516356e-06 ;  /* 0x3727c5ac04007421 */ /* 0x004fc80000000000 */
[----:B------:R-:W0:Y:S01]  /*01a0*/  MUFU.SQRT R3, R0 ;  /* 0x0000000000037308 */ /* 0x000e220000002000 */
[----:B------:R-:W-:Y:S01]  /*01b0*/  FADD R7, R7, 9.9999997473787516356e-06 ;  /* 0x3727c5ac07077421 */ /* 0x000fe20000000000 */
[----:B------:R-:W-:Y:S01]  /*01c0*/  FADD R6, R6, 9.9999997473787516356e-06 ;  /* 0x3727c5ac06067421 */ /* 0x000fe20000000000 */
[----:B------:R-:W-:-:S05]  /*01d0*/  FADD R5, R5, 9.9999997473787516356e-06 ;  /* 0x3727c5ac05057421 */ /* 0x000fca0000000000 */
[----:B------:R-:W2:Y:S01]  /*01e0*/  MUFU.SQRT R7, R7 ;  /* 0x0000000700077308 */ /* 0x000ea20000002000 */
[----:B0-----:R-:W-:-:S07]  /*01f0*/  FSETP.GT.AND P6, PT, R3, 8.50705917302346158658e+37, PT ;  /* 0x7e8000000300780b */ /* 0x001fce0003fc4000 */
[----:B------:R-:W0:Y:S01]  /*0200*/  MUFU.SQRT R6, R6 ;  /* 0x0000000600067308 */ /* 0x000e220000002000 */
[----:B------:R-:W-:Y:S01]  /*0210*/  FSETP.GEU.AND P5, PT, R3, 1.175494350822287508e-38, PT ;  /* 0x008000000300780b */ /* 0x000fe20003fae000 */
[----:B------:R-:W-:-:S06]  /*0220*/  HFMA2.MMA R0, -RZ, RZ, 1.625, 0 ;  /* 0x3e800000ff007435 */ /* 0x000fcc00000001ff */
[----:B------:R1:W3:Y:S01]  /*0230*/  MUFU.SQRT R9, R5 ;  /* 0x0000000500097308 */ /* 0x0002e20000002000 */
[----:B--2---:R-:W-:Y:S01]  /*0240*/  FSETP.GT.AND P1, PT, R7, 8.50705917302346158658e+37, PT ;  /* 0x7e8000000700780b */ /* 0x004fe20003f24000 */
[----:B------:R-:W-:Y:S01]  /*0250*/  @P6 FMUL R3, R3, 0.25 ;  /* 0x3e80000003036820 */ /* 0x000fe20000400000 */
[----:B0-----:R-:W-:-:S03]  /*0260*/  FSETP.GT.AND P2, PT, R6, 8.50705917302346158658e+37, PT ;  /* 0x7e8000000600780b */ /* 0x001fc60003f44000 */
[----:B------:R-:W-:Y:S01]  /*0270*/  @!P5 FMUL R3, R3, 16777216 ;  /* 0x4b8000000303d820 */ /* 0x000fe20000400000 */
[----:B-1----:R-:W-:Y:S02]  /*0280*/  FSEL R5, R0, 1, P6 ;  /* 0x3f80000000057808 */ /* 0x002fe40003000000 */
[----:B------:R-:W-:Y:S01]  /*0290*/  FSETP.GEU.AND P6, PT, R7, 1.175494350822287508e-38, PT ;  /* 0x008000000700780b */ /* 0x000fe20003fce000 */
[----:B------:R-:W0:Y:S01]  /*02a0*/  MUFU.RCP R4, R3 ;  /* 0x0000000300047308 */ /* 0x000e220000001000 */
[C---:B------:R-:W-:Y:S02]  /*02b0*/  FSETP.GEU.AND P0, PT, R6.reuse, 1.175494350822287508e-38, PT ;  /* 0x008000000600780b */ /* 0x040fe40003f0e000 */
[----:B---3--:R-:W-:Y:S01]  /*02c0*/  FSETP.GT.AND P4, PT, R9, 8.50705917302346158658e+37, PT ;  /* 0x7e8000000900780b */ /* 0x008fe20003f84000 */
[----:B------:R-:W-:Y:S01]  /*02d0*/  @P1 FMUL R7, R7, 0.25 ;  /* 0x3e80000007071820 */ /* 0x000fe20000400000 */
[----:B------:R-:W-:Y:S01]  /*02e0*/  FSETP.GEU.AND P3, PT, R9, 1.175494350822287508e-38, PT ;  /* 0x008000000900780b */ /* 0x000fe20003f6e000 */
[----:B------:R-:W-:Y:S01]  /*02f0*/  @!P5 FMUL R5, R5, 16777216 ;  /* 0x4b8000000505d820 */ /* 0x000fe20000400000 */
[----:B------:R-:W-:-:S05]  /*0300*/  @P2 FMUL R6, R6, 0.25 ;  /* 0x3e80000006062820 */ /* 0x000fca0000400000 */
[----:B------:R-:W-:Y:S02]  /*0310*/  @!P6 FMUL R7, R7, 16777216 ;  /* 0x4b8000000707e820 */ /* 0x000fe40000400000 */
[----:B------:R-:W-:Y:S01]  /*0320*/  @!P0 FMUL R6, R6, 16777216 ;  /* 0x4b80000006068820 */ /* 0x000fe20000400000 */
[----:B0-----:R-:W-:Y:S01]  /*0330*/  FMUL R4, R4, R5 ;  /* 0x0000000504047220 */ /* 0x001fe20000400000 */
[----:B------:R-:W-:Y:S01]  /*0340*/  @P4 FMUL R9, R9, 0.25 ;  /* 0x3e80000009094820 */ /* 0x000fe20000400000 */
[----:B------:R-:W0:Y:S01]  /*0350*/  MUFU.RCP R3, R7 ;  /* 0x0000000700037308 */ /* 0x000e220000001000 */
[----:B----4-:R-:W-:Y:S02]  /*0360*/  FADD R32, R32, R12 ;  /* 0x0000000c20207221 */ /* 0x010fe40000000000 */
[----:B------:R-:W-:-:S05]  /*0370*/  @!P3 FMUL R9, R9, 16777216 ;  /* 0x4b8000000909b820 */ /* 0x000fca0000400000 */
[----:B------:R-:W1:Y:S01]  /*0380*/  MUFU.RCP R5, R6 ;  /* 0x0000000600057308 */ /* 0x000e620000001000 */
[C---:B------:R-:W-:Y:S02]  /*0390*/  FSEL R12, R0.reuse, 1, P1 ;  /* 0x3f800000000c7808 */ /* 0x040fe40000800000 */
[----:B------:R-:W-:-:S05]  /*03a0*/  FSEL R10, R0, 1, P2 ;  /* 0x3f800000000a7808 */ /* 0x000fca0001000000 */
[----:B------:R5:W2:Y:S01]  /*03b0*/  MUFU.RCP R22, R9 ;  /* 0x0000000900167308 */ /* 0x000aa20000001000 */
[----:B------:R-:W-:Y:S01]  /*03c0*/  @!P6 FMUL R12, R12, 16777216 ;  /* 0x4b8000000c0ce820 */ /* 0x000fe20000400000 */
[----:B------:R-:W-:Y:S01]  /*03d0*/  @!P0 FMUL R10, R10, 16777216 ;  /* 0x4b8000000a0a8820 */ /* 0x000fe20000400000 */
[----:B------:R-:W-:Y:S02]  /*03e0*/  FSEL R11, R0, 1, P4 ;  /* 0x3f800000000b7808 */ /* 0x000fe40002000000 */
[----:B0-----:R-:W-:Y:S01]  /*03f0*/  FMUL R3, R3, R12 ;  /* 0x0000000c03037220 */ /* 0x001fe20000400000 */
[----:B-----5:R-:W-:Y:S01]  /*0400*/  FADD R9, -R16, R32 ;  /* 0x0000002010097221 */ /* 0x020fe20000000100 */
[----:B-1----:R-:W-:Y:S01]  /*0410*/  FMUL R16, R5, R10 ;  /* 0x0000000a05107220 */ /* 0x002fe20000400000 */
[----:B------:R-:W-:Y:S02]  /*0420*/  @!P3 FMUL R11, R11, 16777216 ;  /* 0x4b8000000b0bb820 */ /* 0x000fe40000400000 */
[----:B------:R-:W-:Y:S01]  /*0430*/  FMUL R12, R4, R9 ;  /* 0x00000009040c7220 */ /* 0x000fe20000400000 */
[----:B------:R-:W-:-:S04]  /*0440*/  IMAD.WIDE R4, R8, 0x4, R24 ;  /* 0x0000000408047825 */ /* 0x000fc800078e0218 */
[----:B------:R-:W-:-:S04]  /*0450*/  IMAD.WIDE R8, R8, 0x4, R20 ;  /* 0x0000000408087825 */ /* 0x000fc800078e0214 */
[----:B--2---:R-:W-:Y:S01]  /*0460*/  FMUL R22, R22, R11 ;  /* 0x0000000b16167220 */ /* 0x004fe20000400000 */
[----:B------:R-:W2:Y:S04]  /*0470*/  LDG.E.EL.128 R4, desc[UR4][R4.64] ;  /* 0x0000000404047981 */ /* 0x000ea8000c2e1d00 */
[----:B------:R-:W2:Y:S01]  /*0480*/  LDG.E.EL.128 R8, desc[UR4][R8.64] ;  /* 0x0000000408087981 */ /* 0x000ea2000c2e1d00 */
[----:B------:R-:W-:Y:S01]  /*0490*/  FADD R33, R33, R13 ;  /* 0x0000000d21217221 */ /* 0x000fe20000000000 */
[----:B------:R-:W-:Y:S01]  /*04a0*/  FADD R34, R34, R14 ;  /* 0x0000000e22227221 */ /* 0x000fe20000000000 */
[----:B------:R-:W-:Y:S02]  /*04b0*/  FADD R35, R35, R15 ;  /* 0x0000000f23237221 */ /* 0x000fe40000000000 */
[----:B------:R-:W-:-:S04]  /*04c0*/  FADD R17, -R17, R33 ;  /* 0x0000002111117221 */ /* 0x000fc80000000100 */
[----:B------:R-:W-:Y:S01]  /*04d0*/  FMUL R22, R22, R17 ;  /* 0x0000001116167220 */ /* 0x000fe20000400000 */
[----:B--2---:R-:W-:Y:S01]  /*04e0*/  FFMA R4, R4, R12, R8 ;  /* 0x0000000c04047223 */ /* 0x004fe20000000008 */
[----:B------:R-:W-:-:S05]  /*04f0*/  IADD3 R12, R2, 0x200, RZ ;  /* 0x00000200020c7810 */ /* 0x000fca0007ffe0ff */
[----:B------:R-:W-:-:S05]  /*0500*/  IMAD.HI R13, R12, 0x2aaaaaab, RZ ;  /* 0x2aaaaaab0c0d7827 */ /* 0x000fca00078e02ff */
[----:B------:R-:W-:-:S04]  /*0510*/  SHF.R.U32.HI R14, RZ, 0x1f, R13 ;  /* 0x0000001fff0e7819 */ /* 0x000fc8000001160d */
[----:B------:R-:W-:-:S05]  /*0520*/  LEA.HI R13, R13, R14, RZ, 0x1d ;  /* 0x0000000e0d0d7211 */ /* 0x000fca00078fe8ff */
[----:B------:R-:W-:-:S04]  /*0530*/  IMAD R8, R13, -0x30, R12 ;  /* 0xffffffd00d087824 */ /* 0x000fc800078e020c */
[----:B------:R-:W-:-:S06]  /*0540*/  IMAD.WIDE R12, R8, 0x4, R30 ;  /* 0x00000004080c7825 */ /* 0x000fcc00078e021e */
[----:B------:R-:W2:Y:S01]  /*0550*/  LDG.E.EL.128 R12, desc[UR4][R12.64] ;  /* 0x000000040c0c7981 */ /* 0x000ea2000c2e1d00 */
[----:B------:R-:W-:Y:S01]  /*0560*/  FADD R30, -R19, R35 ;  /* 0x00000023131e7221 */ /* 0x000fe20000000100 */
[----:B------:R-:W-:Y:S01]  /*0570*/  FADD R19, -R18, R34 ;  /* 0x0000002212137221 */ /* 0x000fe20000000100 */
[----:B------:R-:W-:-:S04]  /*0580*/  IMAD.WIDE R28, R8, 0x4, R28 ;  /* 0x00000004081c7825 */ /* 0x000fc800078e021c */
[----:B------:R-:W-:Y:S01]  /*0590*/  FMUL R16, R16, R19 ;  /* 0x0000001310107220 */ /* 0x000fe20000400000 */
[----:B------:R-:W-:-:S04]  /*05a0*/  IMAD.WIDE R18, R8, 0x4, R26 ;  /* 0x0000000408127825 */ /* 0x000fc800078e021a */
[----:B------:R-:W-:-:S04]  /*05b0*/  IMAD.WIDE R24, R8, 0x4, R24 ;  /* 0x0000000408187825 */ /* 0x000fc800078e0218 */
[----:B------:R-:W-:-:S04]  /*05c0*/  IMAD.WIDE R20, R8, 0x4, R20 ;  /* 0x0000000408147825 */ /* 0x000fc800078e0214 */
[----:B------:R-:W-:Y:S01]  /*05d0*/  FMUL R3, R3, R30 ;  /* 0x0000001e03037220 */ /* 0x000fe20000400000 */
[----:B------:R-:W-:Y:S01]  /*05e0*/  FFMA R5, R5, R22, R9 ;  /* 0x0000001605057223 */ /* 0x000fe20000000009 */
[----:B------:R-:W-:Y:S01]  /*05f0*/  FFMA R6, R6, R16, R10 ;  /* 0x0000001006067223 */ /* 0x000fe2000000000a */
[----:B------:R-:W3:Y:S04]  /*0600*/  LDG.E.EL.128 R28, desc[UR4][R28.64] ;  /* 0x000000041c1c7981 */ /* 0x000ee8000c2e1d00 */
[----:B------:R-:W4:Y:S04]  /*0610*/  LDG.E.EL.128 R16, desc[UR4][R18.64] ;  /* 0x0000000412107981 */ /* 0x000f28000c2e1d00 */
[----:B------:R-:W5:Y:S04]  /*0620*/  LDG.E.EL.128 R24, desc[UR4][R24.64] ;  /* 0x0000000418187981 */ /* 0x000f68000c2e1d00 */
[----:B------:R-:W5:Y:S04]  /*0630*/  LDG.E.EL.128 R20, desc[UR4][R20.64] ;  /* 0x0000000414147981 */ /* 0x000f68000c2e1d00 */
[----:B------:R0:W-:Y:S04]  /*0640*/  STG.E.128 desc[UR4][R36.64], R32 ;  /* 0x0000002024007986 */ /* 0x0001e8000c101d04 */
[----:B0-----:R-:W3:Y:S01]  /*0650*/  LDG.E.128 R32, desc[UR4][R36.64+0x800] ;  /* 0x0008000424207981 */ /* 0x001ee2000c1e1d00 */
[----:B------:R-:W-:Y:S01]  /*0660*/  FFMA R3, R7, R3, R11 ;  /* 0x0000000307037223 */ /* 0x000fe2000000000b */
[----:B--2---:R-:W-:Y:S01]  /*0670*/  FADD R12, R12, 9.9999997473787516356e-06 ;  /* 0x3727c5ac0c0c7421 */ /* 0x004fe20000000000 */
[----:B------:R-:W-:-:S03]  /*0680*/  FADD R13, R13, 9.9999997473787516356e-06 ;  /* 0x3727c5ac0d0d7421 */ /* 0x000fc60000000000 */
[----:B------:R-:W0:Y:S01]  /*0690*/  MUFU.SQRT R8, R12 ;  /* 0x0000000c00087308 */ /* 0x000e220000002000 */
[----:B------:R-:W-:Y:S01]  /*06a0*/  FADD R15, R15, 9.9999997473787516356e-06 ;  /* 0x3727c5ac0f0f7421 */ /* 0x000fe20000000000 */
[----:B------:R-:W-:-:S06]  /*06b0*/  FADD R14, R14, 9.9999997473787516356e-06 ;  /* 0x3727c5ac0e0e7421 */ /* 0x000fcc0000000000 */
[----:B------:R-:W1:Y:S08]  /*06c0*/  MUFU.SQRT R9, R13 ;  /* 0x0000000d00097308 */ /* 0x000e700000002000 */
[----:B------:R-:W2:Y:S01]  /*06d0*/  MUFU.SQRT R11, R15 ;  /* 0x0000000f000b7308 */ /* 0x000ea20000002000 */
[----:B0-----:R-:W-:-:S07]  /*06e0*/  FSETP.GT.AND P6, PT, R8, 8.50705917302346158658e+37, PT ;  /* 0x7e8000000800780b */ /* 0x001fce0003fc4000 */
[----:B------:R-:W0:Y:S01]  /*06f0*/  MUFU.SQRT R14, R14 ;  /* 0x0000000e000e7308 */ /* 0x000e220000002000 */
[C---:B-1----:R-:W-:Y:S02]  /*0700*/  FSETP.GT.AND P4, PT, R9.reuse, 8.50705917302346158658e+37, PT ;  /* 0x7e8000000900780b */ /* 0x042fe40003f84000 */
[C---:B------:R-:W-:Y:S02]  /*0710*/  FSETP.GEU.AND P5, PT, R8.reuse, 1.175494350822287508e-38, PT ;  /* 0x008000000800780b */ /* 0x040fe40003fae000 */
[----:B------:R-:W-:Y:S02]  /*0720*/  FSETP.GEU.AND P1, PT, R9, 1.175494350822287508e-38, PT ;  /* 0x008000000900780b */ /* 0x000fe40003f2e000 */
[C---:B--2---:R-:W-:Y:S01]  /*0730*/  FSETP.GT.AND P2, PT, R11.reuse, 8.50705917302346158658e+37, PT ;  /* 0x7e8000000b00780b */ /* 0x044fe20003f44000 */
[----:B------:R-:W-:Y:S01]  /*0740*/  @P6 FMUL R8, R8, 0.25 ;  /* 0x3e80000008086820 */ /* 0x000fe20000400000 */
[----:B------:R-:W-:Y:S02]  /*0750*/  FSEL R12, R0, 1, P6 ;  /* 0x3f800000000c7808 */ /* 0x000fe40003000000 */
[----:B------:R-:W-:-:S02]  /*0760*/  FSETP.GEU.AND P6, PT, R11, 1.175494350822287508e-38, PT ;  /* 0x008000000b00780b */ /* 0x000fc40003fce000 */
[C---:B0-----:R-:W-:Y:S01]  /*0770*/  FSETP.GT.AND P3, PT, R14.reuse, 8.50705917302346158658e+37, PT ;  /* 0x7e8000000e00780b */ /* 0x041fe20003f64000 */
[----:B------:R-:W-:Y:S01]  /*0780*/  @P4 FMUL R9, R9, 0.25 ;  /* 0x3e80000009094820 */ /* 0x000fe20000400000 */
[----:B------:R-:W-:Y:S01]  /*0790*/  FSETP.GEU.AND P0, PT, R14, 1.175494350822287508e-38, PT ;  /* 0x008000000e00780b */ /* 0x000fe20003f0e000 */
[----:B------:R-:W-:Y:S02]  /*07a0*/  @!P5 FMUL R8, R8, 16777216 ;  /* 0x4b8000000808d820 */ /* 0x000fe40000400000 */
[----:B------:R-:W-:Y:S02]  /*07b0*/  @!P1 FMUL R9, R9, 16777216 ;  /* 0x4b80000009099820 */ /* 0x000fe40000400000 */
[----:B------:R-:W-:Y:S01]  /*07c0*/  @P2 FMUL R11, R11, 0.25 ;  /* 0x3e8000000b0b2820 */ /* 0x000fe20000400000 */
[----:B------:R0:W1:Y:S03]  /*07d0*/  MUFU.RCP R7, R8 ;  /* 0x0000000800077308 */ /* 0x0000660000001000 */
[----:B------:R-:W-:-:S02]  /*07e0*/  @!P6 FMUL R11, R11, 16777216 ;  /* 0x4b8000000b0be820 */ /* 0x000fc40000400000 */
[----:B------:R-:W-:-:S03]  /*07f0*/  @P3 FMUL R14, R14, 0.25 ;  /* 0x3e8000000e0e3820 */ /* 0x000fc60000400000 */
[----:B------:R-:W2:Y:S01]  /*0800*/  MUFU.RCP R9, R9 ;  /* 0x0000000900097308 */ /* 0x000ea20000001000 */
[----:B0-----:R-:W-:Y:S01]  /*0810*/  FSEL R8, R0, 1, P4 ;  /* 0x3f80000000087808 */ /* 0x001fe20002000000 */
[----:B------:R-:W-:Y:S01]  /*0820*/  @!P0 FMUL R14, R14, 16777216 ;  /* 0x4b8000000e0e8820 */ /* 0x000fe20000400000 */
[----:B------:R-:W-:-:S05]  /*0830*/  @!P5 FMUL R12, R12, 16777216 ;  /* 0x4b8000000c0cd820 */ /* 0x000fca0000400000 */
[----:B------:R-:W0:Y:S01]  /*0840*/  MUFU.RCP R11, R11 ;  /* 0x0000000b000b7308 */ /* 0x000e220000001000 */
[----:B------:R-:W-:Y:S01]  /*0850*/  @!P1 FMUL R8, R8, 16777216 ;  /* 0x4b80000008089820 */ /* 0x000fe20000400000 */
[----:B-1----:R-:W-:Y:S01]  /*0860*/  FMUL R7, R7, R12 ;  /* 0x0000000c07077220 */ /* 0x002fe20000400000 */
[----:B------:R-:W-:-:S05]  /*0870*/  FSEL R12, R0, 1, P2 ;  /* 0x3f800000000c7808 */ /* 0x000fca0001000000 */
[----:B------:R-:W1:Y:S01]  /*0880*/  MUFU.RCP R10, R14 ;  /* 0x0000000e000a7308 */ /* 0x000e620000001000 */
[----:B------:R-:W-:Y:S01]  /*0890*/  FSEL R13, R0, 1, P3 ;  /* 0x3f800000000d7808 */ /* 0x000fe20001800000 */
[----:B--2---:R-:W-:Y:S02]  /*08a0*/  FMUL R0, R9, R8 ;  /* 0x0000000809007220 */ /* 0x004fe40000400000 */
[----:B------:R-:W2:Y:S01]  /*08b0*/  LDC.64 R8, c[0x0][0x240] ;  /* 0x00009000ff087b82 */ /* 0x000ea20000000a00 */
[----:B------:R-:W-:Y:S01]  /*08c0*/  @!P6 FMUL R12, R12, 16777216 ;  /* 0x4b8000000c0ce820 */ /* 0x000fe20000400000 */
[----:B------:R-:W-:Y:S01]  /*08d0*/  @!P0 FMUL R13, R13, 16777216 ;  /* 0x4b8000000d0d8820 */ /* 0x000fe20000400000 */
[----:B---3--:R-:W-:Y:S01]  /*08e0*/  FADD R28, R32, R28 ;  /* 0x0000001c201c7221 */ /* 0x008fe20000000000 */
[----:B------:R-:W-:Y:S01]  /*08f0*/  FADD R29, R33, R29 ;  /* 0x0000001d211d7221 */ /* 0x000fe20000000000 */
[----:B------:R-:W-:Y:S01]  /*0900*/  FADD R30, R34, R30 ;  /* 0x0000001e221e7221 */ /* 0x000fe20000000000 */
[----:B------:R-:W-:Y:S01]  /*0910*/  FADD R31, R35, R31 ;  /* 0x0000001f231f7221 */ /* 0x000fe20000000000 */
[----:B0-----:R-:W-:Y:S01]  /*0920*/  FMUL R12, R11, R12 ;  /* 0x0000000c0b0c7220 */ /* 0x001fe20000400000 */
[----:B----4-:R-:W-:Y:S01]  /*0930*/  FADD R16, -R16, R28 ;  /* 0x0000001c10107221 */ /* 0x010fe20000000100 */
[----:B------:R-:W-:Y:S01]  /*0940*/  FADD R17, -R17, R29 ;  /* 0x0000001d11117221 */ /* 0x000fe20000000100 */
[----:B------:R-:W-:Y:S01]  /*0950*/  FADD R11, -R18, R30 ;  /* 0x0000001e120b7221 */ /* 0x000fe20000000100 */
[----:B-1----:R-:W-:Y:S01]  /*0960*/  FMUL R10, R10, R13 ;  /* 0x0000000d0a0a7220 */ /* 0x002fe20000400000 */
[----:B------:R-:W-:Y:S01]  /*0970*/  FADD R19, -R19, R31 ;  /* 0x0000001f13137221 */ /* 0x000fe20000000100 */
[----:B------:R-:W-:Y:S01]  /*0980*/  FMUL R7, R7, R16 ;  /* 0x0000001007077220 */ /* 0x000fe20000400000 */
[----:B------:R-:W-:Y:S01]  /*0990*/  FMUL R0, R0, R17 ;  /* 0x0000001100007220 */ /* 0x000fe20000400000 */
[----:B------:R-:W-:Y:S01]  /*09a0*/  FMUL R11, R10, R11 ;  /* 0x0000000b0a0b7220 */ /* 0x000fe20000400000 */
[----:B------:R-:W-:Y:S01]  /*09b0*/  FMUL R12, R12, R19 ;  /* 0x000000130c0c7220 */ /* 0x000fe20000400000 */
[----:B-----5:R-:W-:Y:S01]  /*09c0*/  FFMA R20, R24, R7, R20 ;  /* 0x0000000718147223 */ /* 0x020fe20000000014 */
[----:B------:R-:W-:Y:S01]  /*09d0*/  FFMA R0, R25, R0, R21 ;  /* 0x0000000019007223 */ /* 0x000fe20000000015 */
[----:B------:R-:W-:Y:S01]  /*09e0*/  FFMA R11, R26, R11, R22 ;  /* 0x0000000b1a0b7223 */ /* 0x000fe20000000016 */
[----:B------:R-:W-:Y:S01]  /*09f0*/  FFMA R12, R27, R12, R23 ;  /* 0x0000000c1b0c7223 */ /* 0x000fe20000000017 */
[----:B------:R-:W-:-:S02]  /*0a00*/  FSETP.GEU.AND P6, PT, R3, RZ, PT ;  /* 0x000000ff0300720b */ /* 0x000fc40003fce000 */
[----:B------:R-:W-:Y:S02]  /*0a10*/  FSETP.GEU.AND P0, PT, R6, RZ, PT ;  /* 0x000000ff0600720b */ /* 0x000fe40003f0e000 */
[----:B------:R-:W-:Y:S02]  /*0a20*/  SEL R7, R3, RZ, P6 ;  /* 0x000000ff03077207 */ /* 0x000fe40003000000 */
[----:B------:R-:W-:Y:S02]  /*0a30*/  FSETP.GEU.AND P1, PT, R5, RZ, PT ;  /* 0x000000ff0500720b */ /* 0x000fe40003f2e000 */
[----:B------:R-:W-:Y:S02]  /*0a40*/  FSETP.GEU.AND P2, PT, R4, RZ, PT ;  /* 0x000000ff0400720b */ /* 0x000fe40003f4e000 */
[----:B------:R-:W-:Y:S02]  /*0a50*/  FSETP.GEU.AND P3, PT, R11, RZ, PT ;  /* 0x000000ff0b00720b */ /* 0x000fe40003f6e000 */
[----:B------:R-:W-:-:S02]  /*0a60*/  FSETP.GEU.AND P4, PT, R0, RZ, PT ;  /* 0x000000ff0000720b */ /* 0x000fc40003f8e000 */
[----:B------:R-:W-:Y:S02]  /*0a70*/  FSETP.GEU.AND P5, PT, R20, RZ, PT ;  /* 0x000000ff1400720b */ /* 0x000fe40003fae000 */
[----:B------:R-:W-:Y:S01]  /*0a80*/  FSETP.GEU.AND P6, PT, R12, RZ, PT ;  /* 0x000000ff0c00720b */ /* 0x000fe20003fce000 */
[----:B--2---:R-:W-:Y:S01]  /*0a90*/  IMAD.WIDE R8, R2, 0x4, R8 ;  /* 0x0000000402087825 */ /* 0x004fe200078e0208 */
[----:B------:R-:W-:Y:S02]  /*0aa0*/  SEL R6, R6, RZ, P0 ;  /* 0x000000ff06067207 */ /* 0x000fe40000000000 */
[----:B------:R-:W-:Y:S02]  /*0ab0*/  SEL R5, R5, RZ, P1 ;  /* 0x000000ff05057207 */ /* 0x000fe40000800000 */
[----:B------:R-:W-:Y:S02]  /*0ac0*/  SEL R4, R4, RZ, P2 ;  /* 0x000000ff04047207 */ /* 0x000fe40001000000 */
[----:B------:R-:W-:-:S02]  /*0ad0*/  SEL R22, R11, RZ, P3 ;  /* 0x000000ff0b167207 */ /* 0x000fc40001800000 */
[----:B------:R-:W-:Y:S02]  /*0ae0*/  SEL R21, R0, RZ, P4 ;  /* 0x000000ff00157207 */ /* 0x000fe40002000000 */
[----:B------:R-:W-:Y:S02]  /*0af0*/  SEL R20, R20, RZ, P5 ;  /* 0x000000ff14147207 */ /* 0x000fe40002800000 */
[----:B------:R-:W-:Y:S01]  /*0b00*/  SEL R23, R12, RZ, P6 ;  /* 0x000000ff0c177207 */ /* 0x000fe20003000000 */
[----:B------:R-:W-:Y:S04]  /*0b10*/  STG.E.128 desc[UR4][R36.64+0x800], R28 ;  /* 0x0008001c24007986 */ /* 0x000fe8000c101d04 */
[----:B------:R-:W-:Y:S04]  /*0b20*/  STG.E.128 desc[UR4][R8.64], R4 ;  /* 0x0000000408007986 */ /* 0x000fe8000c101d04 */
[----:B------:R-:W-:Y:S01]  /*0b30*/  STG.E.128 desc[UR4][R8.64+0x800], R20 ;  /* 0x0008001408007986 */ /* 0x000fe2000c101d04 */
[----:B------:R-:W-:Y:S05]  /*0b40*/  EXIT ;  /* 0x000000000000794d */ /* 0x000fea0003800000 */
.L_x_0:
[----:B------:R-:W-:-:S00]  /*0b50*/  BRA `(.L_x_0) ;  /* 0xfffffffc00fc7947 */ /* 0x000fc0000383ffff */
[----:B------:R-:W-:-:S00]  /*0b60*/  NOP ;  /* 0x0000000000007918 */ /* 0x000fc00000000000 */
        /* <DEDUP_REMOVED lines=9> */
.L_x_1:


//--------------------- .nv.global.init           --------------------------
	.section	.nv.global.init,"aw",@progbits
.nv.global.init:
	.type		_$_str,@object
	.size		_$_str,(_$_str_$_2 - _$_str)
_$_str:
        /*0000*/ 	.byte	0x5f, 0x5f, 0x43, 0x55, 0x44, 0x41, 0x5f, 0x46, 0x54, 0x5a, 0x00
	.type		_$_str_$_2,@object
	.size		_$_str_$_2,(.L_1 - _$_str_$_2)
_$_str_$_2:
        /*000b*/ 	.byte	0x5f, 0x5f, 0x43, 0x55, 0x44, 0x41, 0x5f, 0x50, 0x52, 0x45, 0x43, 0x5f, 0x53, 0x51, 0x52, 0x54
        /*001b*/ 	.byte	0x00
.L_1:


//--------------------- .nv.constant0.triton_poi_fused__native_batch_norm_legit_no_training_convolution_relu_5 --------------------------
	.section	.nv.constant0.triton_poi_fused__native_batch_norm_legit_no_training_convolution_relu_5,"a",@progbits
	.sectionflags	@""
	.align	4
.nv.constant0.triton_poi_fused__native_batch_norm_legit_no_training_convolution_relu_5:
	.zero		588
